//
// Generated by NVIDIA NVVM Compiler
//
// Compiler Build ID: CL-36424714
// Cuda compilation tools, release 13.0, V13.0.88
// Based on NVVM 20.0.0
//

.version 9.0
.target sm_100
.address_size 64

	// .globl	_Z11tanh_kernelPKfPfi

.visible .entry _Z11tanh_kernelPKfPfi(
	.param .u64 .ptr .align 1 _Z11tanh_kernelPKfPfi_param_0,
	.param .u64 .ptr .align 1 _Z11tanh_kernelPKfPfi_param_1,
	.param .u32 _Z11tanh_kernelPKfPfi_param_2
)
{
	.reg .pred 	%p<4>;
	.reg .b32 	%r<6>;
	.reg .b32 	%f<17>;
	.reg .b64 	%rd<8>;

	ld.param.u64 	%rd1, [_Z11tanh_kernelPKfPfi_param_0];
	ld.param.u64 	%rd2, [_Z11tanh_kernelPKfPfi_param_1];
	ld.param.u32 	%r2, [_Z11tanh_kernelPKfPfi_param_2];
	mov.u32 	%r3, %ctaid.x;
	mov.u32 	%r4, %ntid.x;
	mov.u32 	%r5, %tid.x;
	mad.lo.s32 	%r1, %r3, %r4, %r5;
	setp.ge.s32 	%p1, %r1, %r2;
	@%p1 bra 	$L__BB0_2;
	cvta.to.global.u64 	%rd3, %rd1;
	cvta.to.global.u64 	%rd4, %rd2;
	mul.wide.s32 	%rd5, %r1, 4;
	add.s64 	%rd6, %rd3, %rd5;
	ld.global.f32 	%f1, [%rd6];
	abs.f32 	%f2, %f1;
	mul.f32 	%f3, %f2, 0f4038AA3B;
	ex2.approx.ftz.f32 	%f4, %f3;
	add.f32 	%f5, %f4, 0f3F800000;
	rcp.approx.ftz.f32 	%f6, %f5;
	fma.rn.f32 	%f7, %f6, 0fC0000000, 0f3F800000;
	setp.ge.f32 	%p2, %f2, 0f41102CB4;
	selp.f32 	%f8, 0f3F800000, %f7, %p2;
	copysign.f32 	%f9, %f1, %f8;
	mul.f32 	%f10, %f1, %f1;
	fma.rn.f32 	%f11, %f10, 0f3C80F082, 0fBD563CAE;
	fma.rn.f32 	%f12, %f11, %f10, 0f3E085941;
	fma.rn.f32 	%f13, %f12, %f10, 0fBEAAA9ED;
	fma.rn.f32 	%f14, %f13, %f10, 0f00000000;
	fma.rn.f32 	%f15, %f14, %f1, %f1;
	setp.ge.f32 	%p3, %f2, 0f3F19999A;
	selp.f32 	%f16, %f9, %f15, %p3;
	add.s64 	%rd7, %rd4, %rd5;
	st.global.f32 	[%rd7], %f16;
$L__BB0_2:
	ret;

}


// ===== COMPILED SASS (sm_100) =====

	.target	sm_100

	.elftype	@"ET_EXEC"


//--------------------- .note.nv.tkinfo           --------------------------
	.section	.note.nv.tkinfo,"",@"SHT_NOTE"
	.sectionflags	@"SHF_NOTE_NV_TKINFO"
	.tkinfo
        /*0018*/ 	.word	0x00000002
        /*0030*/ 	.string	""
        /*0030*/ 	.string	"ptxas"
        /*0030*/ 	.string	"Cuda compilation tools, release 13.0, V13.0.88"
        /*0030*/ 	.string	"Build cuda_13.0.r13.0/compiler.36424714_0"
        /*0030*/ 	.string	"-arch sm_100 -m 64 "



//--------------------- .note.nv.cuinfo           --------------------------
	.section	.note.nv.cuinfo,"",@"SHT_NOTE"
	.sectionflags	@"SHF_NOTE_NV_CUINFO"
        /*0018*/ 	.short	0x0002
        /*001a*/ 	.short	0x0064
        /*001c*/ 	.short	0x0082
	.zero		2


//--------------------- .nv.info                  --------------------------
	.section	.nv.info,"",@"SHT_CUDA_INFO"
	.align	4


	//----- nvinfo : EIATTR_REGCOUNT
	.align		4
        /*0000*/ 	.byte	0x04, 0x2f
        /*0002*/ 	.short	(.L_1 - .L_0)
	.align		4
.L_0:
        /*0004*/ 	.word	index@(_Z11tanh_kernelPKfPfi)
        /*0008*/ 	.word	0x0000000e


	//----- nvinfo : EIATTR_FRAME_SIZE
	.align		4
.L_1:
        /*000c*/ 	.byte	0x04, 0x11
        /*000e*/ 	.short	(.L_3 - .L_2)
	.align		4
.L_2:
        /*0010*/ 	.word	index@(_Z11tanh_kernelPKfPfi)
        /*0014*/ 	.word	0x00000000


	//----- nvinfo : EIATTR_MIN_STACK_SIZE
	.align		4
.L_3:
        /*0018*/ 	.byte	0x04, 0x12
        /*001a*/ 	.short	(.L_5 - .L_4)
	.align		4
.L_4:
        /*001c*/ 	.word	index@(_Z11tanh_kernelPKfPfi)
        /*0020*/ 	.word	0x00000000
.L_5:


//--------------------- .nv.compat                --------------------------
	.section	.nv.compat,"",@"SHT_CUDA_COMPAT_INFO"
	.align	4
        /*0000*/ 	.byte	0x02, 0x09, 0x00, 0x00, 0x02, 0x02, 0x01, 0x00, 0x02, 0x05, 0x05, 0x00, 0x03, 0x07, 0x01, 0x01
        /*0010*/ 	.byte	0x02, 0x03, 0x00, 0x00, 0x02, 0x06, 0x01, 0x00, 0x04, 0x0b, 0x08, 0x00, 0x01, 0x00, 0x00, 0x00
        /*0020*/ 	.byte	0x00, 0x00, 0x00, 0x00


//--------------------- .nv.info._Z11tanh_kernelPKfPfi --------------------------
	.section	.nv.info._Z11tanh_kernelPKfPfi,"",@"SHT_CUDA_INFO"
	.sectionflags	@""
	.align	4


	//----- nvinfo : EIATTR_CUDA_API_VERSION
	.align		4
        /*0000*/ 	.byte	0x04, 0x37
        /*0002*/ 	.short	(.L_7 - .L_6)
.L_6:
        /*0004*/ 	.word	0x00000082


	//----- nvinfo : EIATTR_KPARAM_INFO
	.align		4
.L_7:
        /*0008*/ 	.byte	0x04, 0x17
        /*000a*/ 	.short	(.L_9 - .L_8)
.L_8:
        /*000c*/ 	.word	0x00000000
        /*0010*/ 	.short	0x0002
        /*0012*/ 	.short	0x0010
        /*0014*/ 	.byte	0x00, 0xf0, 0x11, 0x00


	//----- nvinfo : EIATTR_KPARAM_INFO
	.align		4
.L_9:
        /*0018*/ 	.byte	0x04, 0x17
        /*001a*/ 	.short	(.L_11 - .L_10)
.L_10:
        /*001c*/ 	.word	0x00000000
        /*0020*/ 	.short	0x0001
        /*0022*/ 	.short	0x0008
        /*0024*/ 	.byte	0x00, 0xf5, 0x21, 0x00


	//----- nvinfo : EIATTR_KPARAM_INFO
	.align		4
.L_11:
        /*0028*/ 	.byte	0x04, 0x17
        /*002a*/ 	.short	(.L_13 - .L_12)
.L_12:
        /*002c*/ 	.word	0x00000000
        /*0030*/ 	.short	0x0000
        /*0032*/ 	.short	0x0000
        /*0034*/ 	.byte	0x00, 0xf5, 0x21, 0x00


	//----- nvinfo : EIATTR_SPARSE_MMA_MASK
	.align		4
.L_13:
        /*0038*/ 	.byte	0x03, 0x50
        /*003a*/ 	.short	0x0000


	//----- nvinfo : EIATTR_MAXREG_COUNT
	.align		4
        /*003c*/ 	.byte	0x03, 0x1b
        /*003e*/ 	.short	0x00ff


	//----- nvinfo : EIATTR_MERCURY_ISA_VERSION
	.align		4
        /*0040*/ 	.byte	0x03, 0x5f
        /*0042*/ 	.short	0x0101


	//----- nvinfo : EIATTR_VRC_CTA_INIT_COUNT
	.align		4
        /*0044*/ 	.byte	0x02, 0x4a
	.zero		1
	.zero		1


	//----- nvinfo : EIATTR_EXIT_INSTR_OFFSETS
	.align		4
        /*0048*/ 	.byte	0x04, 0x1c
        /*004a*/ 	.short	(.L_15 - .L_14)


	//   ....[0]....
.L_14:
        /*004c*/ 	.word	0x00000070


	//   ....[1]....
        /*0050*/ 	.word	0x00000200


	//----- nvinfo : EIATTR_CBANK_PARAM_SIZE
	.align		4
.L_15:
        /*0054*/ 	.byte	0x03, 0x19
        /*0056*/ 	.short	0x0014


	//----- nvinfo : EIATTR_PARAM_CBANK
	.align		4
        /*0058*/ 	.byte	0x04, 0x0a
        /*005a*/ 	.short	(.L_17 - .L_16)
	.align		4
.L_16:
        /*005c*/ 	.word	index@(.nv.constant0._Z11tanh_kernelPKfPfi)
        /*0060*/ 	.short	0x0380
        /*0062*/ 	.short	0x0014


	//----- nvinfo : EIATTR_SW_WAR
	.align		4
.L_17:
        /*0064*/ 	.byte	0x04, 0x36
        /*0066*/ 	.short	(.L_19 - .L_18)
.L_18:
        /*0068*/ 	.word	0x00000008
.L_19:


//--------------------- .nv.callgraph             --------------------------
	.section	.nv.callgraph,"",@"SHT_CUDA_CALLGRAPH"
	.align	4
	.sectionentsize	8
	.align		4
        /*0000*/ 	.word	0x00000000
	.align		4
        /*0004*/ 	.word	0xffffffff
	.align		4
        /*0008*/ 	.word	0x00000000
	.align		4
        /*000c*/ 	.word	0xfffffffe
	.align		4
        /*0010*/ 	.word	0x00000000
	.align		4
        /*0014*/ 	.word	0xfffffffd
	.align		4
        /*0018*/ 	.word	0x00000000
	.align		4
        /*001c*/ 	.word	0xfffffffc


//--------------------- .text._Z11tanh_kernelPKfPfi --------------------------
	.section	.text._Z11tanh_kernelPKfPfi,"ax",@progbits
	.align	128
        .global         _Z11tanh_kernelPKfPfi
        .type           _Z11tanh_kernelPKfPfi,@function
        .size           _Z11tanh_kernelPKfPfi,(.L_x_1 - _Z11tanh_kernelPKfPfi)
        .other          _Z11tanh_kernelPKfPfi,@"STO_CUDA_ENTRY STV_DEFAULT"
_Z11tanh_kernelPKfPfi:
.text._Z11tanh_kernelPKfPfi:
[----:B------:R-:W-:Y:S01]  /*0000*/  LDC R1, c[0x0][0x37c] ;  /* 0x0000df00ff017b82 */ /* 0x000fe20000000800 */
[----:B------:R-:W0:Y:S07]  /*0010*/  S2R R0, SR_TID.X ;  /* 0x0000000000007919 */ /* 0x000e2e0000002100 */
[----:B------:R-:W0:Y:S01]  /*0020*/  S2UR UR4, SR_CTAID.X ;  /* 0x00000000000479c3 */ /* 0x000e220000002500 */
[----:B------:R-:W1:Y:S07]  /*0030*/  LDCU UR5, c[0x0][0x390] ;  /* 0x00007200ff0577ac */ /* 0x000e6e0008000800 */
[----:B------:R-:W0:Y:S02]  /*0040*/  LDC R7, c[0x0][0x360] ;  /* 0x0000d800ff077b82 */ /* 0x000e240000000800 */
[----:B0-----:R-:W-:-:S05]  /*0050*/  IMAD R7, R7, UR4, R0 ;  /* 0x0000000407077c24 */ /* 0x001fca000f8e0200 */
[----:B-1----:R-:W-:-:S13]  /*0060*/  ISETP.GE.AND P0, PT, R7, UR5, PT ;  /* 0x0000000507007c0c */ /* 0x002fda000bf06270 */
[----:B------:R-:W-:Y:S05]  /*0070*/  @P0 EXIT ;  /* 0x000000000000094d */ /* 0x000fea0003800000 */
[----:B------:R-:W0:Y:S01]  /*0080*/  LDC.64 R2, c[0x0][0x380] ;  /* 0x0000e000ff027b82 */ /* 0x000e220000000a00 */
[----:B------:R-:W1:Y:S07]  /*0090*/  LDCU.64 UR4, c[0x0][0x358] ;  /* 0x00006b00ff0477ac */ /* 0x000e6e0008000a00 */
[----:B------:R-:W2:Y:S01]  /*00a0*/  LDC.64 R4, c[0x0][0x388] ;  /* 0x0000e200ff047b82 */ /* 0x000ea20000000a00 */
[----:B0-----:R-:W-:-:S05]  /*00b0*/  IMAD.WIDE R2, R7, 0x4, R2 ;  /* 0x0000000407027825 */ /* 0x001fca00078e0202 */
[----:B-1----:R2:W3:Y:S01]  /*00c0*/  LDG.E R6, desc[UR4][R2.64] ;  /* 0x0000000402067981 */ /* 0x0024e2000c1e1900 */
[----:B------:R-:W-:Y:S01]  /*00d0*/  MOV R10, 0x3c80f082 ;  /* 0x3c80f082000a7802 */ /* 0x000fe20000000f00 */
[----:B------:R-:W-:Y:S02]  /*00e0*/  HFMA2 R9, -RZ, RZ, 1.875, 0 ;  /* 0x3f800000ff097431 */ /* 0x000fe400000001ff */
[----:B--2---:R-:W-:-:S04]  /*00f0*/  IMAD.WIDE R2, R7, 0x4, R4 ;  /* 0x0000000407027825 */ /* 0x004fc800078e0204 */
[C---:B---3--:R-:W-:Y:S01]  /*0100*/  FMUL R0, |R6|.reuse, 2.8853900432586669922 ;  /* 0x4038aa3b06007820 */ /* 0x048fe20000400200 */
[C---:B------:R-:W-:Y:S01]  /*0110*/  FMUL R11, R6.reuse, R6 ;  /* 0x00000006060b7220 */ /* 0x040fe20000400000 */
[C---:B------:R-:W-:Y:S02]  /*0120*/  FSETP.GE.AND P1, PT, |R6|.reuse, 0.60000002384185791016, PT ;  /* 0x3f19999a0600780b */ /* 0x040fe40003f26200 */
[----:B------:R-:W-:Y:S01]  /*0130*/  FSETP.GE.AND P0, PT, |R6|, 9.010913848876953125, PT ;  /* 0x41102cb40600780b */ /* 0x000fe20003f06200 */
[C---:B------:R-:W-:Y:S01]  /*0140*/  FFMA R10, R11.reuse, R10, -0.052303962409496307373 ;  /* 0xbd563cae0b0a7423 */ /* 0x040fe2000000000a */
[----:B------:R-:W0:Y:S02]  /*0150*/  MUFU.EX2 R0, R0 ;  /* 0x0000000000007308 */ /* 0x000e240000000800 */
[----:B0-----:R-:W-:Y:S01]  /*0160*/  FADD R8, R0, 1 ;  /* 0x3f80000000087421 */ /* 0x001fe20000000000 */
[----:B------:R-:W-:-:S04]  /*0170*/  FFMA R0, R11, R10, 0.1331529766321182251 ;  /* 0x3e0859410b007423 */ /* 0x000fc8000000000a */
[C---:B------:R-:W-:Y:S01]  /*0180*/  FFMA R0, R11.reuse, R0, -0.33332768082618713379 ;  /* 0xbeaaa9ed0b007423 */ /* 0x040fe20000000000 */
[----:B------:R-:W0:Y:S03]  /*0190*/  MUFU.RCP R8, R8 ;  /* 0x0000000800087308 */ /* 0x000e260000001000 */
[----:B------:R-:W-:Y:S01]  /*01a0*/  FFMA R11, R11, R0, RZ ;  /* 0x000000000b0b7223 */ /* 0x000fe200000000ff */
[----:B0-----:R-:W-:-:S05]  /*01b0*/  FFMA R9, R8, -2, R9 ;  /* 0xc000000008097823 */ /* 0x001fca0000000009 */
[----:B------:R-:W-:-:S04]  /*01c0*/  FSEL R9, R9, 1, !P0 ;  /* 0x3f80000009097808 */ /* 0x000fc80004000000 */
[--C-:B------:R-:W-:Y:S01]  /*01d0*/  LOP3.LUT R9, R9, 0x80000000, R6.reuse, 0xb8, !PT ;  /* 0x8000000009097812 */ /* 0x100fe200078eb806 */
[----:B------:R-:W-:-:S05]  /*01e0*/  @!P1 FFMA R9, R6, R11, R6 ;  /* 0x0000000b06099223 */ /* 0x000fca0000000006 */
[----:B------:R-:W-:Y:S01]  /*01f0*/  STG.E desc[UR4][R2.64], R9 ;  /* 0x0000000902007986 */ /* 0x000fe2000c101904 */
[----:B------:R-:W-:Y:S05]  /*0200*/  EXIT ;  /* 0x000000000000794d */ /* 0x000fea0003800000 */
.L_x_0:
[----:B------:R-:W-:-:S00]  /*0210*/  BRA `(.L_x_0) ;  /* 0xfffffffc00fc7947 */ /* 0x000fc0000383ffff */
[----:B------:R-:W-:-:S00]  /*0220*/  NOP ;  /* 0x0000000000007918 */ /* 0x000fc00000000000 */
        /* <DEDUP_REMOVED lines=13> */
.L_x_1:


//--------------------- .nv.shared.reserved.0     --------------------------
	.section	.nv.shared.reserved.0,"aw",@nobits
	.weak		__nv_reservedSMEM_offset_0_alias
	.size		__nv_reservedSMEM_offset_0_alias, 0, 64
	.other		__nv_reservedSMEM_offset_0_alias,@"STO_CUDA_RESERVED_SHARED STV_DEFAULT"
__nv_reservedSMEM_offset_0_alias:
	.zero		0
	.zero		64


//--------------------- .nv.constant0._Z11tanh_kernelPKfPfi --------------------------
	.section	.nv.constant0._Z11tanh_kernelPKfPfi,"a",@progbits
	.sectionflags	@""
	.align	4
.nv.constant0._Z11tanh_kernelPKfPfi:
	.zero		916


//--------------------- SYMBOLS --------------------------

	.type		.nv.reservedSmem.offset0,@object
	.size		.nv.reservedSmem.offset0,0x4
